//
// Generated by NVIDIA NVVM Compiler
//
// Compiler Build ID: CL-36424714
// Cuda compilation tools, release 13.0, V13.0.88
// Based on NVVM 20.0.0
//

.version 9.0
.target sm_100
.address_size 64

	// .globl	_Z18compute_ani_kernelPfS_S_S_S_S_S_S_S_S_S_S_S_if

.visible .entry _Z18compute_ani_kernelPfS_S_S_S_S_S_S_S_S_S_S_S_if(
	.param .u64 .ptr .align 1 _Z18compute_ani_kernelPfS_S_S_S_S_S_S_S_S_S_S_S_if_param_0,
	.param .u64 .ptr .align 1 _Z18compute_ani_kernelPfS_S_S_S_S_S_S_S_S_S_S_S_if_param_1,
	.param .u64 .ptr .align 1 _Z18compute_ani_kernelPfS_S_S_S_S_S_S_S_S_S_S_S_if_param_2,
	.param .u64 .ptr .align 1 _Z18compute_ani_kernelPfS_S_S_S_S_S_S_S_S_S_S_S_if_param_3,
	.param .u64 .ptr .align 1 _Z18compute_ani_kernelPfS_S_S_S_S_S_S_S_S_S_S_S_if_param_4,
	.param .u64 .ptr .align 1 _Z18compute_ani_kernelPfS_S_S_S_S_S_S_S_S_S_S_S_if_param_5,
	.param .u64 .ptr .align 1 _Z18compute_ani_kernelPfS_S_S_S_S_S_S_S_S_S_S_S_if_param_6,
	.param .u64 .ptr .align 1 _Z18compute_ani_kernelPfS_S_S_S_S_S_S_S_S_S_S_S_if_param_7,
	.param .u64 .ptr .align 1 _Z18compute_ani_kernelPfS_S_S_S_S_S_S_S_S_S_S_S_if_param_8,
	.param .u64 .ptr .align 1 _Z18compute_ani_kernelPfS_S_S_S_S_S_S_S_S_S_S_S_if_param_9,
	.param .u64 .ptr .align 1 _Z18compute_ani_kernelPfS_S_S_S_S_S_S_S_S_S_S_S_if_param_10,
	.param .u64 .ptr .align 1 _Z18compute_ani_kernelPfS_S_S_S_S_S_S_S_S_S_S_S_if_param_11,
	.param .u64 .ptr .align 1 _Z18compute_ani_kernelPfS_S_S_S_S_S_S_S_S_S_S_S_if_param_12,
	.param .u32 _Z18compute_ani_kernelPfS_S_S_S_S_S_S_S_S_S_S_S_if_param_13,
	.param .f32 _Z18compute_ani_kernelPfS_S_S_S_S_S_S_S_S_S_S_S_if_param_14
)
{
	.reg .pred 	%p<2>;
	.reg .b32 	%r<9>;
	.reg .b32 	%f<117>;
	.reg .b64 	%rd<47>;

	ld.param.u64 	%rd2, [_Z18compute_ani_kernelPfS_S_S_S_S_S_S_S_S_S_S_S_if_param_1];
	ld.param.u64 	%rd4, [_Z18compute_ani_kernelPfS_S_S_S_S_S_S_S_S_S_S_S_if_param_3];
	ld.param.u64 	%rd5, [_Z18compute_ani_kernelPfS_S_S_S_S_S_S_S_S_S_S_S_if_param_4];
	ld.param.u64 	%rd8, [_Z18compute_ani_kernelPfS_S_S_S_S_S_S_S_S_S_S_S_if_param_7];
	ld.param.u64 	%rd9, [_Z18compute_ani_kernelPfS_S_S_S_S_S_S_S_S_S_S_S_if_param_8];
	ld.param.u64 	%rd10, [_Z18compute_ani_kernelPfS_S_S_S_S_S_S_S_S_S_S_S_if_param_9];
	ld.param.u64 	%rd11, [_Z18compute_ani_kernelPfS_S_S_S_S_S_S_S_S_S_S_S_if_param_10];
	ld.param.u64 	%rd12, [_Z18compute_ani_kernelPfS_S_S_S_S_S_S_S_S_S_S_S_if_param_11];
	ld.param.u32 	%r2, [_Z18compute_ani_kernelPfS_S_S_S_S_S_S_S_S_S_S_S_if_param_13];
	ld.param.f32 	%f1, [_Z18compute_ani_kernelPfS_S_S_S_S_S_S_S_S_S_S_S_if_param_14];
	mov.u32 	%r3, %ctaid.x;
	mov.u32 	%r4, %ctaid.y;
	mov.u32 	%r5, %nctaid.x;
	mad.lo.s32 	%r1, %r4, %r5, %r3;
	setp.ge.s32 	%p1, %r1, %r2;
	@%p1 bra 	$L__BB0_2;
	ld.param.u64 	%rd46, [_Z18compute_ani_kernelPfS_S_S_S_S_S_S_S_S_S_S_S_if_param_12];
	ld.param.u64 	%rd45, [_Z18compute_ani_kernelPfS_S_S_S_S_S_S_S_S_S_S_S_if_param_6];
	ld.param.u64 	%rd44, [_Z18compute_ani_kernelPfS_S_S_S_S_S_S_S_S_S_S_S_if_param_5];
	ld.param.u64 	%rd43, [_Z18compute_ani_kernelPfS_S_S_S_S_S_S_S_S_S_S_S_if_param_2];
	ld.param.u64 	%rd42, [_Z18compute_ani_kernelPfS_S_S_S_S_S_S_S_S_S_S_S_if_param_0];
	cvta.to.global.u64 	%rd14, %rd46;
	cvta.to.global.u64 	%rd15, %rd42;
	cvta.to.global.u64 	%rd16, %rd2;
	cvta.to.global.u64 	%rd17, %rd43;
	cvta.to.global.u64 	%rd18, %rd4;
	cvta.to.global.u64 	%rd19, %rd5;
	cvta.to.global.u64 	%rd20, %rd45;
	cvta.to.global.u64 	%rd21, %rd8;
	cvta.to.global.u64 	%rd22, %rd9;
	cvta.to.global.u64 	%rd23, %rd10;
	cvta.to.global.u64 	%rd24, %rd11;
	cvta.to.global.u64 	%rd25, %rd44;
	cvta.to.global.u64 	%rd26, %rd12;
	mov.u32 	%r6, %tid.x;
	mad.lo.s32 	%r7, %r1, 125, %r6;
	mul.wide.s32 	%rd27, %r7, 4;
	add.s64 	%rd28, %rd15, %rd27;
	ld.global.f32 	%f2, [%rd28];
	add.s64 	%rd29, %rd16, %rd27;
	ld.global.f32 	%f3, [%rd29];
	add.s64 	%rd30, %rd17, %rd27;
	ld.global.f32 	%f4, [%rd30];
	add.s64 	%rd31, %rd18, %rd27;
	ld.global.f32 	%f5, [%rd31];
	add.s64 	%rd32, %rd19, %rd27;
	ld.global.f32 	%f6, [%rd32];
	add.s64 	%rd33, %rd20, %rd27;
	ld.global.f32 	%f7, [%rd33];
	add.s64 	%rd34, %rd21, %rd27;
	ld.global.f32 	%f8, [%rd34];
	add.s64 	%rd35, %rd22, %rd27;
	ld.global.f32 	%f9, [%rd35];
	add.s64 	%rd36, %rd23, %rd27;
	ld.global.f32 	%f10, [%rd36];
	add.s64 	%rd37, %rd24, %rd27;
	ld.global.f32 	%f11, [%rd37];
	add.s64 	%rd38, %rd25, %rd27;
	ld.global.f32 	%f12, [%rd38];
	add.s64 	%rd39, %rd26, %rd27;
	ld.global.f32 	%f13, [%rd39];
	add.f32 	%f14, %f2, %f12;
	add.f32 	%f15, %f3, %f12;
	add.f32 	%f16, %f14, %f15;
	mul.f32 	%f17, %f12, 0f40400000;
	sub.f32 	%f18, %f17, %f16;
	add.f32 	%f19, %f7, %f13;
	add.f32 	%f20, %f8, %f13;
	add.f32 	%f21, %f19, %f20;
	mul.f32 	%f22, %f13, 0f40400000;
	sub.f32 	%f23, %f22, %f21;
	mul.f32 	%f24, %f14, %f19;
	mul.f32 	%f25, %f15, %f19;
	fma.rn.f32 	%f26, %f14, %f20, %f25;
	mul.f32 	%f27, %f18, %f19;
	fma.rn.f32 	%f28, %f14, %f23, %f27;
	mul.f32 	%f29, %f6, %f19;
	fma.rn.f32 	%f30, %f14, %f11, %f29;
	add.f32 	%f31, %f30, %f30;
	mul.f32 	%f32, %f5, %f19;
	fma.rn.f32 	%f33, %f14, %f10, %f32;
	add.f32 	%f34, %f33, %f33;
	mul.f32 	%f35, %f4, %f19;
	fma.rn.f32 	%f36, %f14, %f9, %f35;
	add.f32 	%f37, %f36, %f36;
	mul.f32 	%f38, %f15, %f20;
	mul.f32 	%f39, %f18, %f20;
	fma.rn.f32 	%f40, %f15, %f23, %f39;
	mul.f32 	%f41, %f6, %f20;
	fma.rn.f32 	%f42, %f15, %f11, %f41;
	add.f32 	%f43, %f42, %f42;
	mul.f32 	%f44, %f5, %f20;
	fma.rn.f32 	%f45, %f15, %f10, %f44;
	add.f32 	%f46, %f45, %f45;
	mul.f32 	%f47, %f4, %f20;
	fma.rn.f32 	%f48, %f15, %f9, %f47;
	add.f32 	%f49, %f48, %f48;
	mul.f32 	%f50, %f18, %f23;
	mul.f32 	%f51, %f6, %f23;
	fma.rn.f32 	%f52, %f18, %f11, %f51;
	add.f32 	%f53, %f52, %f52;
	mul.f32 	%f54, %f5, %f23;
	fma.rn.f32 	%f55, %f18, %f10, %f54;
	add.f32 	%f56, %f55, %f55;
	mul.f32 	%f57, %f4, %f23;
	fma.rn.f32 	%f58, %f18, %f9, %f57;
	add.f32 	%f59, %f58, %f58;
	mul.f32 	%f60, %f6, %f11;
	mul.f32 	%f61, %f60, 0f40800000;
	mul.f32 	%f62, %f5, %f11;
	fma.rn.f32 	%f63, %f6, %f10, %f62;
	mul.f32 	%f64, %f63, 0f40800000;
	mul.f32 	%f65, %f4, %f11;
	fma.rn.f32 	%f66, %f6, %f9, %f65;
	mul.f32 	%f67, %f66, 0f40800000;
	mul.f32 	%f68, %f5, %f10;
	mul.f32 	%f69, %f68, 0f40800000;
	mul.f32 	%f70, %f4, %f10;
	fma.rn.f32 	%f71, %f5, %f9, %f70;
	mul.f32 	%f72, %f71, 0f40800000;
	mul.f32 	%f73, %f4, %f9;
	mul.f32 	%f74, %f73, 0f40800000;
	mul.lo.s32 	%r8, %r7, 21;
	mul.wide.s32 	%rd40, %r8, 4;
	add.s64 	%rd41, %rd14, %rd40;
	ld.global.f32 	%f75, [%rd41];
	fma.rn.f32 	%f76, %f1, %f24, %f75;
	st.global.f32 	[%rd41], %f76;
	ld.global.f32 	%f77, [%rd41+4];
	fma.rn.f32 	%f78, %f1, %f26, %f77;
	st.global.f32 	[%rd41+4], %f78;
	ld.global.f32 	%f79, [%rd41+8];
	fma.rn.f32 	%f80, %f1, %f28, %f79;
	st.global.f32 	[%rd41+8], %f80;
	ld.global.f32 	%f81, [%rd41+12];
	fma.rn.f32 	%f82, %f1, %f31, %f81;
	st.global.f32 	[%rd41+12], %f82;
	ld.global.f32 	%f83, [%rd41+16];
	fma.rn.f32 	%f84, %f1, %f34, %f83;
	st.global.f32 	[%rd41+16], %f84;
	ld.global.f32 	%f85, [%rd41+20];
	fma.rn.f32 	%f86, %f1, %f37, %f85;
	st.global.f32 	[%rd41+20], %f86;
	ld.global.f32 	%f87, [%rd41+24];
	fma.rn.f32 	%f88, %f1, %f38, %f87;
	st.global.f32 	[%rd41+24], %f88;
	ld.global.f32 	%f89, [%rd41+28];
	fma.rn.f32 	%f90, %f1, %f40, %f89;
	st.global.f32 	[%rd41+28], %f90;
	ld.global.f32 	%f91, [%rd41+32];
	fma.rn.f32 	%f92, %f1, %f43, %f91;
	st.global.f32 	[%rd41+32], %f92;
	ld.global.f32 	%f93, [%rd41+36];
	fma.rn.f32 	%f94, %f1, %f46, %f93;
	st.global.f32 	[%rd41+36], %f94;
	ld.global.f32 	%f95, [%rd41+40];
	fma.rn.f32 	%f96, %f1, %f49, %f95;
	st.global.f32 	[%rd41+40], %f96;
	ld.global.f32 	%f97, [%rd41+44];
	fma.rn.f32 	%f98, %f1, %f50, %f97;
	st.global.f32 	[%rd41+44], %f98;
	ld.global.f32 	%f99, [%rd41+48];
	fma.rn.f32 	%f100, %f1, %f53, %f99;
	st.global.f32 	[%rd41+48], %f100;
	ld.global.f32 	%f101, [%rd41+52];
	fma.rn.f32 	%f102, %f1, %f56, %f101;
	st.global.f32 	[%rd41+52], %f102;
	ld.global.f32 	%f103, [%rd41+56];
	fma.rn.f32 	%f104, %f1, %f59, %f103;
	st.global.f32 	[%rd41+56], %f104;
	ld.global.f32 	%f105, [%rd41+60];
	fma.rn.f32 	%f106, %f1, %f61, %f105;
	st.global.f32 	[%rd41+60], %f106;
	ld.global.f32 	%f107, [%rd41+64];
	fma.rn.f32 	%f108, %f1, %f64, %f107;
	st.global.f32 	[%rd41+64], %f108;
	ld.global.f32 	%f109, [%rd41+68];
	fma.rn.f32 	%f110, %f1, %f67, %f109;
	st.global.f32 	[%rd41+68], %f110;
	ld.global.f32 	%f111, [%rd41+72];
	fma.rn.f32 	%f112, %f1, %f69, %f111;
	st.global.f32 	[%rd41+72], %f112;
	ld.global.f32 	%f113, [%rd41+76];
	fma.rn.f32 	%f114, %f1, %f72, %f113;
	st.global.f32 	[%rd41+76], %f114;
	ld.global.f32 	%f115, [%rd41+80];
	fma.rn.f32 	%f116, %f1, %f74, %f115;
	st.global.f32 	[%rd41+80], %f116;
$L__BB0_2:
	ret;

}


// ===== COMPILED SASS (sm_100) =====

	.target	sm_100

	.elftype	@"ET_EXEC"


//--------------------- .note.nv.tkinfo           --------------------------
	.section	.note.nv.tkinfo,"",@"SHT_NOTE"
	.sectionflags	@"SHF_NOTE_NV_TKINFO"
	.tkinfo
        /*0018*/ 	.word	0x00000002
        /*0030*/ 	.string	""
        /*0030*/ 	.string	"ptxas"
        /*0030*/ 	.string	"Cuda compilation tools, release 13.0, V13.0.88"
        /*0030*/ 	.string	"Build cuda_13.0.r13.0/compiler.36424714_0"
        /*0030*/ 	.string	"-arch sm_100 -m 64 "



//--------------------- .note.nv.cuinfo           --------------------------
	.section	.note.nv.cuinfo,"",@"SHT_NOTE"
	.sectionflags	@"SHF_NOTE_NV_CUINFO"
        /*0018*/ 	.short	0x0002
        /*001a*/ 	.short	0x0064
        /*001c*/ 	.short	0x0082
	.zero		2


//--------------------- .nv.info                  --------------------------
	.section	.nv.info,"",@"SHT_CUDA_INFO"
	.align	4


	//----- nvinfo : EIATTR_REGCOUNT
	.align		4
        /*0000*/ 	.byte	0x04, 0x2f
        /*0002*/ 	.short	(.L_1 - .L_0)
	.align		4
.L_0:
        /*0004*/ 	.word	index@(_Z18compute_ani_kernelPfS_S_S_S_S_S_S_S_S_S_S_S_if)
        /*0008*/ 	.word	0x00000020


	//----- nvinfo : EIATTR_FRAME_SIZE
	.align		4
.L_1:
        /*000c*/ 	.byte	0x04, 0x11
        /*000e*/ 	.short	(.L_3 - .L_2)
	.align		4
.L_2:
        /*0010*/ 	.word	index@(_Z18compute_ani_kernelPfS_S_S_S_S_S_S_S_S_S_S_S_if)
        /*0014*/ 	.word	0x00000000


	//----- nvinfo : EIATTR_MIN_STACK_SIZE
	.align		4
.L_3:
        /*0018*/ 	.byte	0x04, 0x12
        /*001a*/ 	.short	(.L_5 - .L_4)
	.align		4
.L_4:
        /*001c*/ 	.word	index@(_Z18compute_ani_kernelPfS_S_S_S_S_S_S_S_S_S_S_S_if)
        /*0020*/ 	.word	0x00000000
.L_5:


//--------------------- .nv.compat                --------------------------
	.section	.nv.compat,"",@"SHT_CUDA_COMPAT_INFO"
	.align	4
        /*0000*/ 	.byte	0x02, 0x09, 0x00, 0x00, 0x02, 0x02, 0x01, 0x00, 0x02, 0x05, 0x05, 0x00, 0x03, 0x07, 0x01, 0x01
        /*0010*/ 	.byte	0x02, 0x03, 0x00, 0x00, 0x02, 0x06, 0x01, 0x00, 0x04, 0x0b, 0x08, 0x00, 0x09, 0x00, 0x00, 0x00
        /*0020*/ 	.byte	0x00, 0x00, 0x00, 0x00


//--------------------- .nv.info._Z18compute_ani_kernelPfS_S_S_S_S_S_S_S_S_S_S_S_if --------------------------
	.section	.nv.info._Z18compute_ani_kernelPfS_S_S_S_S_S_S_S_S_S_S_S_if,"",@"SHT_CUDA_INFO"
	.sectionflags	@""
	.align	4


	//----- nvinfo : EIATTR_CUDA_API_VERSION
	.align		4
        /*0000*/ 	.byte	0x04, 0x37
        /*0002*/ 	.short	(.L_7 - .L_6)
.L_6:
        /*0004*/ 	.word	0x00000082


	//----- nvinfo : EIATTR_KPARAM_INFO
	.align		4
.L_7:
        /*0008*/ 	.byte	0x04, 0x17
        /*000a*/ 	.short	(.L_9 - .L_8)
.L_8:
        /*000c*/ 	.word	0x00000000
        /*0010*/ 	.short	0x000e
        /*0012*/ 	.short	0x006c
        /*0014*/ 	.byte	0x00, 0xf0, 0x11, 0x00


	//----- nvinfo : EIATTR_KPARAM_INFO
	.align		4
.L_9:
        /*0018*/ 	.byte	0x04, 0x17
        /*001a*/ 	.short	(.L_11 - .L_10)
.L_10:
        /*001c*/ 	.word	0x00000000
        /*0020*/ 	.short	0x000d
        /*0022*/ 	.short	0x0068
        /*0024*/ 	.byte	0x00, 0xf0, 0x11, 0x00


	//----- nvinfo : EIATTR_KPARAM_INFO
	.align		4
.L_11:
        /*0028*/ 	.byte	0x04, 0x17
        /*002a*/ 	.short	(.L_13 - .L_12)
.L_12:
        /*002c*/ 	.word	0x00000000
        /*0030*/ 	.short	0x000c
        /*0032*/ 	.short	0x0060
        /*0034*/ 	.byte	0x00, 0xf5, 0x21, 0x00


	//----- nvinfo : EIATTR_KPARAM_INFO
	.align		4
.L_13:
        /*0038*/ 	.byte	0x04, 0x17
        /*003a*/ 	.short	(.L_15 - .L_14)
.L_14:
        /*003c*/ 	.word	0x00000000
        /*0040*/ 	.short	0x000b
        /*0042*/ 	.short	0x0058
        /*0044*/ 	.byte	0x00, 0xf5, 0x21, 0x00


	//----- nvinfo : EIATTR_KPARAM_INFO
	.align		4
.L_15:
        /*0048*/ 	.byte	0x04, 0x17
        /*004a*/ 	.short	(.L_17 - .L_16)
.L_16:
        /*004c*/ 	.word	0x00000000
        /*0050*/ 	.short	0x000a
        /*0052*/ 	.short	0x0050
        /*0054*/ 	.byte	0x00, 0xf5, 0x21, 0x00


	//----- nvinfo : EIATTR_KPARAM_INFO
	.align		4
.L_17:
        /*0058*/ 	.byte	0x04, 0x17
        /*005a*/ 	.short	(.L_19 - .L_18)
.L_18:
        /*005c*/ 	.word	0x00000000
        /*0060*/ 	.short	0x0009
        /*0062*/ 	.short	0x0048
        /*0064*/ 	.byte	0x00, 0xf5, 0x21, 0x00


	//----- nvinfo : EIATTR_KPARAM_INFO
	.align		4
.L_19:
        /*0068*/ 	.byte	0x04, 0x17
        /*006a*/ 	.short	(.L_21 - .L_20)
.L_20:
        /*006c*/ 	.word	0x00000000
        /*0070*/ 	.short	0x0008
        /*0072*/ 	.short	0x0040
        /*0074*/ 	.byte	0x00, 0xf5, 0x21, 0x00


	//----- nvinfo : EIATTR_KPARAM_INFO
	.align		4
.L_21:
        /*0078*/ 	.byte	0x04, 0x17
        /*007a*/ 	.short	(.L_23 - .L_22)
.L_22:
        /*007c*/ 	.word	0x00000000
        /*0080*/ 	.short	0x0007
        /*0082*/ 	.short	0x0038
        /*0084*/ 	.byte	0x00, 0xf5, 0x21, 0x00


	//----- nvinfo : EIATTR_KPARAM_INFO
	.align		4
.L_23:
        /*0088*/ 	.byte	0x04, 0x17
        /*008a*/ 	.short	(.L_25 - .L_24)
.L_24:
        /*008c*/ 	.word	0x00000000
        /*0090*/ 	.short	0x0006
        /*0092*/ 	.short	0x0030
        /*0094*/ 	.byte	0x00, 0xf5, 0x21, 0x00


	//----- nvinfo : EIATTR_KPARAM_INFO
	.align		4
.L_25:
        /*0098*/ 	.byte	0x04, 0x17
        /*009a*/ 	.short	(.L_27 - .L_26)
.L_26:
        /*009c*/ 	.word	0x00000000
        /*00a0*/ 	.short	0x0005
        /*00a2*/ 	.short	0x0028
        /*00a4*/ 	.byte	0x00, 0xf5, 0x21, 0x00


	//----- nvinfo : EIATTR_KPARAM_INFO
	.align		4
.L_27:
        /*00a8*/ 	.byte	0x04, 0x17
        /*00aa*/ 	.short	(.L_29 - .L_28)
.L_28:
        /*00ac*/ 	.word	0x00000000
        /*00b0*/ 	.short	0x0004
        /*00b2*/ 	.short	0x0020
        /*00b4*/ 	.byte	0x00, 0xf5, 0x21, 0x00


	//----- nvinfo : EIATTR_KPARAM_INFO
	.align		4
.L_29:
        /*00b8*/ 	.byte	0x04, 0x17
        /*00ba*/ 	.short	(.L_31 - .L_30)
.L_30:
        /*00bc*/ 	.word	0x00000000
        /*00c0*/ 	.short	0x0003
        /*00c2*/ 	.short	0x0018
        /*00c4*/ 	.byte	0x00, 0xf5, 0x21, 0x00


	//----- nvinfo : EIATTR_KPARAM_INFO
	.align		4
.L_31:
        /*00c8*/ 	.byte	0x04, 0x17
        /*00ca*/ 	.short	(.L_33 - .L_32)
.L_32:
        /*00cc*/ 	.word	0x00000000
        /*00d0*/ 	.short	0x0002
        /*00d2*/ 	.short	0x0010
        /*00d4*/ 	.byte	0x00, 0xf5, 0x21, 0x00


	//----- nvinfo : EIATTR_KPARAM_INFO
	.align		4
.L_33:
        /*00d8*/ 	.byte	0x04, 0x17
        /*00da*/ 	.short	(.L_35 - .L_34)
.L_34:
        /*00dc*/ 	.word	0x00000000
        /*00e0*/ 	.short	0x0001
        /*00e2*/ 	.short	0x0008
        /*00e4*/ 	.byte	0x00, 0xf5, 0x21, 0x00


	//----- nvinfo : EIATTR_KPARAM_INFO
	.align		4
.L_35:
        /*00e8*/ 	.byte	0x04, 0x17
        /*00ea*/ 	.short	(.L_37 - .L_36)
.L_36:
        /*00ec*/ 	.word	0x00000000
        /*00f0*/ 	.short	0x0000
        /*00f2*/ 	.short	0x0000
        /*00f4*/ 	.byte	0x00, 0xf5, 0x21, 0x00


	//----- nvinfo : EIATTR_SPARSE_MMA_MASK
	.align		4
.L_37:
        /*00f8*/ 	.byte	0x03, 0x50
        /*00fa*/ 	.short	0x0000


	//----- nvinfo : EIATTR_MAXREG_COUNT
	.align		4
        /*00fc*/ 	.byte	0x03, 0x1b
        /*00fe*/ 	.short	0x00ff


	//----- nvinfo : EIATTR_MERCURY_ISA_VERSION
	.align		4
        /*0100*/ 	.byte	0x03, 0x5f
        /*0102*/ 	.short	0x0101


	//----- nvinfo : EIATTR_VRC_CTA_INIT_COUNT
	.align		4
        /*0104*/ 	.byte	0x02, 0x4a
	.zero		1
	.zero		1


	//----- nvinfo : EIATTR_EXIT_INSTR_OFFSETS
	.align		4
        /*0108*/ 	.byte	0x04, 0x1c
        /*010a*/ 	.short	(.L_39 - .L_38)


	//   ....[0]....
.L_38:
        /*010c*/ 	.word	0x00000070


	//   ....[1]....
        /*0110*/ 	.word	0x00000aa0


	//----- nvinfo : EIATTR_CBANK_PARAM_SIZE
	.align		4
.L_39:
        /*0114*/ 	.byte	0x03, 0x19
        /*0116*/ 	.short	0x0070


	//----- nvinfo : EIATTR_PARAM_CBANK
	.align		4
        /*0118*/ 	.byte	0x04, 0x0a
        /*011a*/ 	.short	(.L_41 - .L_40)
	.align		4
.L_40:
        /*011c*/ 	.word	index@(.nv.constant0._Z18compute_ani_kernelPfS_S_S_S_S_S_S_S_S_S_S_S_if)
        /*0120*/ 	.short	0x0380
        /*0122*/ 	.short	0x0070


	//----- nvinfo : EIATTR_SW_WAR
	.align		4
.L_41:
        /*0124*/ 	.byte	0x04, 0x36
        /*0126*/ 	.short	(.L_43 - .L_42)
.L_42:
        /*0128*/ 	.word	0x00000008
.L_43:


//--------------------- .nv.callgraph             --------------------------
	.section	.nv.callgraph,"",@"SHT_CUDA_CALLGRAPH"
	.align	4
	.sectionentsize	8
	.align		4
        /*0000*/ 	.word	0x00000000
	.align		4
        /*0004*/ 	.word	0xffffffff
	.align		4
        /*0008*/ 	.word	0x00000000
	.align		4
        /*000c*/ 	.word	0xfffffffe
	.align		4
        /*0010*/ 	.word	0x00000000
	.align		4
        /*0014*/ 	.word	0xfffffffd
	.align		4
        /*0018*/ 	.word	0x00000000
	.align		4
        /*001c*/ 	.word	0xfffffffc


//--------------------- .text._Z18compute_ani_kernelPfS_S_S_S_S_S_S_S_S_S_S_S_if --------------------------
	.section	.text._Z18compute_ani_kernelPfS_S_S_S_S_S_S_S_S_S_S_S_if,"ax",@progbits
	.align	128
        .global         _Z18compute_ani_kernelPfS_S_S_S_S_S_S_S_S_S_S_S_if
        .type           _Z18compute_ani_kernelPfS_S_S_S_S_S_S_S_S_S_S_S_if,@function
        .size           _Z18compute_ani_kernelPfS_S_S_S_S_S_S_S_S_S_S_S_if,(.L_x_1 - _Z18compute_ani_kernelPfS_S_S_S_S_S_S_S_S_S_S_S_if)
        .other          _Z18compute_ani_kernelPfS_S_S_S_S_S_S_S_S_S_S_S_if,@"STO_CUDA_ENTRY STV_DEFAULT"
_Z18compute_ani_kernelPfS_S_S_S_S_S_S_S_S_S_S_S_if:
.text._Z18compute_ani_kernelPfS_S_S_S_S_S_S_S_S_S_S_S_if:
[----:B------:R-:W-:Y:S01]  /*0000*/  LDC R1, c[0x0][0x37c] ;  /* 0x0000df00ff017b82 */ /* 0x000fe20000000800 */
[----:B------:R-:W0:Y:S07]  /*0010*/  S2R R13, SR_CTAID.Y ;  /* 0x00000000000d7919 */ /* 0x000e2e0000002600 */
[----:B------:R-:W0:Y:S01]  /*0020*/  S2UR UR4, SR_CTAID.X ;  /* 0x00000000000479c3 */ /* 0x000e220000002500 */
[----:B------:R-:W1:Y:S07]  /*0030*/  LDCU UR5, c[0x0][0x3e8] ;  /* 0x00007d00ff0577ac */ /* 0x000e6e0008000800 */
[----:B------:R-:W0:Y:S02]  /*0040*/  LDC R0, c[0x0][0x370] ;  /* 0x0000dc00ff007b82 */ /* 0x000e240000000800 */
[----:B0-----:R-:W-:-:S05]  /*0050*/  IMAD R13, R13, R0, UR4 ;  /* 0x000000040d0d7e24 */ /* 0x001fca000f8e0200 */
[----:B-1----:R-:W-:-:S13]  /*0060*/  ISETP.GE.AND P0, PT, R13, UR5, PT ;  /* 0x000000050d007c0c */ /* 0x002fda000bf06270 */
[----:B------:R-:W-:Y:S05]  /*0070*/  @P0 EXIT ;  /* 0x000000000000094d */ /* 0x000fea0003800000 */
[----:B------:R-:W0:Y:S01]  /*0080*/  S2R R0, SR_TID.X ;  /* 0x0000000000007919 */ /* 0x000e220000002100 */
[----:B------:R-:W1:Y:S01]  /*0090*/  LDC.64 R16, c[0x0][0x380] ;  /* 0x0000e000ff107b82 */ /* 0x000e620000000a00 */
[----:B------:R-:W2:Y:S01]  /*00a0*/  LDCU.64 UR4, c[0x0][0x358] ;  /* 0x00006b00ff0477ac */ /* 0x000ea20008000a00 */
[----:B------:R-:W3:Y:S06]  /*00b0*/  LDCU UR6, c[0x0][0x3ec] ;  /* 0x00007d80ff0677ac */ /* 0x000eec0008000800 */
[----:B------:R-:W4:Y:S08]  /*00c0*/  LDC.64 R28, c[0x0][0x388] ;  /* 0x0000e200ff1c7b82 */ /* 0x000f300000000a00 */
[----:B------:R-:W5:Y:S08]  /*00d0*/  LDC.64 R26, c[0x0][0x3a8] ;  /* 0x0000ea00ff1a7b82 */ /* 0x000f700000000a00 */
[----:B------:R-:W3:Y:S01]  /*00e0*/  LDC.64 R24, c[0x0][0x3b0] ;  /* 0x0000ec00ff187b82 */ /* 0x000ee20000000a00 */
[----:B0-----:R-:W-:-:S07]  /*00f0*/  IMAD R13, R13, 0x7d, R0 ;  /* 0x0000007d0d0d7824 */ /* 0x001fce00078e0200 */
[----:B------:R-:W0:Y:S01]  /*0100*/  LDC.64 R22, c[0x0][0x3d8] ;  /* 0x0000f600ff167b82 */ /* 0x000e220000000a00 */
[----:B-1----:R-:W-:-:S07]  /*0110*/  IMAD.WIDE R16, R13, 0x4, R16 ;  /* 0x000000040d107825 */ /* 0x002fce00078e0210 */
[----:B------:R-:W1:Y:S08]  /*0120*/  LDC.64 R20, c[0x0][0x3b8] ;  /* 0x0000ee00ff147b82 */ /* 0x000e700000000a00 */
[----:B------:R-:W1:Y:S08]  /*0130*/  LDC.64 R6, c[0x0][0x390] ;  /* 0x0000e400ff067b82 */ /* 0x000e700000000a00 */
[----:B------:R-:W1:Y:S08]  /*0140*/  LDC.64 R4, c[0x0][0x3c0] ;  /* 0x0000f000ff047b82 */ /* 0x000e700000000a00 */
[----:B------:R-:W1:Y:S08]  /*0150*/  LDC.64 R18, c[0x0][0x3a0] ;  /* 0x0000e800ff127b82 */ /* 0x000e700000000a00 */
[----:B------:R-:W1:Y:S01]  /*0160*/  LDC.64 R8, c[0x0][0x398] ;  /* 0x0000e600ff087b82 */ /* 0x000e620000000a00 */
[C---:B----4-:R-:W-:Y:S01]  /*0170*/  IMAD.WIDE R28, R13.reuse, 0x4, R28 ;  /* 0x000000040d1c7825 */ /* 0x050fe200078e021c */
[----:B--2---:R-:W2:Y:S06]  /*0180*/  LDG.E R0, desc[UR4][R16.64] ;  /* 0x0000000410007981 */ /* 0x004eac000c1e1900 */
[----:B------:R-:W4:Y:S01]  /*0190*/  LDC.64 R10, c[0x0][0x3d0] ;  /* 0x0000f400ff0a7b82 */ /* 0x000f220000000a00 */
[C---:B-----5:R-:W-:Y:S01]  /*01a0*/  IMAD.WIDE R26, R13.reuse, 0x4, R26 ;  /* 0x000000040d1a7825 */ /* 0x060fe200078e021a */
[----:B------:R-:W5:Y:S06]  /*01b0*/  LDG.E R12, desc[UR4][R28.64] ;  /* 0x000000041c0c7981 */ /* 0x000f6c000c1e1900 */
[----:B------:R-:W4:Y:S01]  /*01c0*/  LDC.64 R2, c[0x0][0x3c8] ;  /* 0x0000f200ff027b82 */ /* 0x000f220000000a00 */
[C---:B---3--:R-:W-:Y:S01]  /*01d0*/  IMAD.WIDE R24, R13.reuse, 0x4, R24 ;  /* 0x000000040d187825 */ /* 0x048fe200078e0218 */
[----:B------:R3:W5:Y:S03]  /*01e0*/  LDG.E R15, desc[UR4][R26.64] ;  /* 0x000000041a0f7981 */ /* 0x000766000c1e1900 */
[C---:B0-----:R-:W-:Y:S01]  /*01f0*/  IMAD.WIDE R22, R13.reuse, 0x4, R22 ;  /* 0x000000040d167825 */ /* 0x041fe200078e0216 */
[----:B------:R-:W2:Y:S03]  /*0200*/  LDG.E R14, desc[UR4][R24.64] ;  /* 0x00000004180e7981 */ /* 0x000ea6000c1e1900 */
[C---:B-1----:R-:W-:Y:S01]  /*0210*/  IMAD.WIDE R20, R13.reuse, 0x4, R20 ;  /* 0x000000040d147825 */ /* 0x042fe200078e0214 */
[----:B------:R-:W2:Y:S03]  /*0220*/  LDG.E R17, desc[UR4][R22.64] ;  /* 0x0000000416117981 */ /* 0x000ea6000c1e1900 */
[C---:B------:R-:W-:Y:S01]  /*0230*/  IMAD.WIDE R6, R13.reuse, 0x4, R6 ;  /* 0x000000040d067825 */ /* 0x040fe200078e0206 */
[----:B------:R5:W2:Y:S03]  /*0240*/  LDG.E R16, desc[UR4][R20.64] ;  /* 0x0000000414107981 */ /* 0x000aa6000c1e1900 */
[----:B------:R-:W-:-:S02]  /*0250*/  IMAD.WIDE R4, R13, 0x4, R4 ;  /* 0x000000040d047825 */ /* 0x000fc400078e0204 */
[----:B------:R-:W2:Y:S02]  /*0260*/  LDG.E R6, desc[UR4][R6.64] ;  /* 0x0000000406067981 */ /* 0x000ea4000c1e1900 */
[C---:B------:R-:W-:Y:S02]  /*0270*/  IMAD.WIDE R18, R13.reuse, 0x4, R18 ;  /* 0x000000040d127825 */ /* 0x040fe400078e0212 */
[----:B------:R-:W2:Y:S02]  /*0280*/  LDG.E R5, desc[UR4][R4.64] ;  /* 0x0000000404057981 */ /* 0x000ea4000c1e1900 */
[C---:B------:R-:W-:Y:S02]  /*0290*/  IMAD.WIDE R8, R13.reuse, 0x4, R8 ;  /* 0x000000040d087825 */ /* 0x040fe400078e0208 */
[----:B------:R0:W2:Y:S02]  /*02a0*/  LDG.E R18, desc[UR4][R18.64] ;  /* 0x0000000412127981 */ /* 0x0000a4000c1e1900 */
[----:B----4-:R-:W-:-:S02]  /*02b0*/  IMAD.WIDE R10, R13, 0x4, R10 ;  /* 0x000000040d0a7825 */ /* 0x010fc400078e020a */
[----:B------:R-:W4:Y:S02]  /*02c0*/  LDG.E R8, desc[UR4][R8.64] ;  /* 0x0000000408087981 */ /* 0x000f24000c1e1900 */
[C---:B------:R-:W-:Y:S02]  /*02d0*/  IMAD.WIDE R2, R13.reuse, 0x4, R2 ;  /* 0x000000040d027825 */ /* 0x040fe400078e0202 */
[----:B------:R-:W4:Y:S04]  /*02e0*/  LDG.E R11, desc[UR4][R10.64] ;  /* 0x000000040a0b7981 */ /* 0x000f28000c1e1900 */
[----:B------:R1:W4:Y:S01]  /*02f0*/  LDG.E R21, desc[UR4][R2.64] ;  /* 0x0000000402157981 */ /* 0x000322000c1e1900 */
[----:B---3--:R-:W-:Y:S02]  /*0300*/  IMAD R27, R13, 0x15, RZ ;  /* 0x000000150d1b7824 */ /* 0x008fe400078e02ff */
[--C-:B-----5:R-:W-:Y:S01]  /*0310*/  FADD R20, R12, R15.reuse ;  /* 0x0000000f0c147221 */ /* 0x120fe20000000000 */
[----:B--2---:R-:W-:Y:S01]  /*0320*/  FADD R24, R0, R15 ;  /* 0x0000000f00187221 */ /* 0x004fe20000000000 */
[--C-:B0-----:R-:W-:Y:S01]  /*0330*/  FADD R19, R14, R17.reuse ;  /* 0x000000110e137221 */ /* 0x101fe20000000000 */
[----:B------:R-:W-:-:S03]  /*0340*/  FADD R25, R16, R17 ;  /* 0x0000001110197221 */ /* 0x000fc60000000000 */
[-C--:B-1----:R-:W-:Y:S01]  /*0350*/  FMUL R3, R20, R19.reuse ;  /* 0x0000001314037220 */ /* 0x082fe20000400000 */
[----:B------:R-:W-:Y:S01]  /*0360*/  FADD R12, R19, R25 ;  /* 0x00000019130c7221 */ /* 0x000fe20000000000 */
[----:B------:R-:W-:Y:S01]  /*0370*/  FMUL R2, R6, R19 ;  /* 0x0000001306027220 */ /* 0x000fe20000400000 */
[C---:B------:R-:W-:Y:S02]  /*0380*/  FADD R0, R24.reuse, R20 ;  /* 0x0000001418007221 */ /* 0x040fe40000000000 */
[----:B------:R-:W-:Y:S01]  /*0390*/  FFMA R23, R17, 3, -R12 ;  /* 0x4040000011177823 */ /* 0x000fe2000000080c */
[----:B------:R-:W-:Y:S01]  /*03a0*/  FFMA R12, R24, R25, R3 ;  /* 0x00000019180c7223 */ /* 0x000fe20000000003 */
[----:B------:R-:W-:Y:S01]  /*03b0*/  FFMA R7, R5, R24, R2 ;  /* 0x0000001805077223 */ /* 0x000fe20000000002 */
[----:B------:R-:W-:Y:S01]  /*03c0*/  FFMA R0, R15, 3, -R0 ;  /* 0x404000000f007823 */ /* 0x000fe20000000800 */
[----:B------:R-:W0:Y:S01]  /*03d0*/  LDC.64 R2, c[0x0][0x3e0] ;  /* 0x0000f800ff027b82 */ /* 0x000e220000000a00 */
[----:B------:R-:W-:-:S02]  /*03e0*/  FMUL R14, R18, R19 ;  /* 0x00000013120e7220 */ /* 0x000fc40000400000 */
[-C--:B------:R-:W-:Y:S01]  /*03f0*/  FMUL R4, R0, R19.reuse ;  /* 0x0000001300047220 */ /* 0x080fe20000400000 */
[----:B----4-:R-:W-:Y:S01]  /*0400*/  FMUL R22, R8, R19 ;  /* 0x0000001308167220 */ /* 0x010fe20000400000 */
[----:B------:R-:W-:Y:S01]  /*0410*/  FMUL R26, R6, R25 ;  /* 0x00000019061a7220 */ /* 0x000fe20000400000 */
[C---:B------:R-:W-:Y:S01]  /*0420*/  FMUL R10, R24.reuse, R19 ;  /* 0x00000013180a7220 */ /* 0x040fe20000400000 */
[----:B------:R-:W-:Y:S01]  /*0430*/  FFMA R4, R24, R23, R4 ;  /* 0x0000001718047223 */ /* 0x000fe20000000004 */
[-C--:B------:R-:W-:Y:S01]  /*0440*/  FFMA R14, R11, R24.reuse, R14 ;  /* 0x000000180b0e7223 */ /* 0x080fe2000000000e */
[-C--:B------:R-:W-:Y:S01]  /*0450*/  FMUL R16, R18, R25.reuse ;  /* 0x0000001912107220 */ /* 0x080fe20000400000 */
[----:B------:R-:W-:Y:S01]  /*0460*/  FMUL R19, R20, R25 ;  /* 0x0000001914137220 */ /* 0x000fe20000400000 */
[C---:B------:R-:W-:Y:S01]  /*0470*/  FMUL R15, R8.reuse, R11 ;  /* 0x0000000b080f7220 */ /* 0x040fe20000400000 */
[----:B------:R-:W-:Y:S01]  /*0480*/  FFMA R22, R21, R24, R22 ;  /* 0x0000001815167223 */ /* 0x000fe20000000016 */
[-C--:B------:R-:W-:Y:S01]  /*0490*/  FMUL R24, R8, R25.reuse ;  /* 0x0000001908187220 */ /* 0x080fe20000400000 */
[----:B------:R-:W-:Y:S01]  /*04a0*/  FMUL R25, R0, R25 ;  /* 0x0000001900197220 */ /* 0x000fe20000400000 */
[----:B------:R-:W-:Y:S01]  /*04b0*/  FMUL R28, R6, R11 ;  /* 0x0000000b061c7220 */ /* 0x000fe20000400000 */
[-C--:B------:R-:W-:Y:S01]  /*04c0*/  FFMA R9, R5, R20.reuse, R26 ;  /* 0x0000001405097223 */ /* 0x080fe2000000001a */
[-C--:B------:R-:W-:Y:S01]  /*04d0*/  FFMA R17, R11, R20.reuse, R16 ;  /* 0x000000140b117223 */ /* 0x080fe20000000010 */
[C---:B------:R-:W-:Y:S01]  /*04e0*/  FMUL R26, R18.reuse, R23 ;  /* 0x00000017121a7220 */ /* 0x040fe20000400000 */
[----:B------:R-:W-:Y:S01]  /*04f0*/  FFMA R24, R21, R20, R24 ;  /* 0x0000001415187223 */ /* 0x000fe20000000018 */
[----:B------:R-:W-:Y:S01]  /*0500*/  FFMA R16, R18, R21, R15 ;  /* 0x0000001512107223 */ /* 0x000fe2000000000f */
[----:B------:R-:W-:Y:S01]  /*0510*/  FFMA R20, R20, R23, R25 ;  /* 0x0000001714147223 */ /* 0x000fe20000000019 */
[C---:B------:R-:W-:Y:S01]  /*0520*/  FFMA R15, R18.reuse, R5, R28 ;  /* 0x00000005120f7223 */ /* 0x040fe2000000001c */
[----:B------:R-:W-:Y:S01]  /*0530*/  FMUL.M4 R18, R18, R11 ;  /* 0x0000000b12127220 */ /* 0x000fe20000600000 */
[----:B------:R-:W-:Y:S01]  /*0540*/  FMUL R25, R6, R21 ;  /* 0x0000001506197220 */ /* 0x000fe20000400000 */
[----:B------:R-:W-:Y:S01]  /*0550*/  FFMA R11, R11, R0, R26 ;  /* 0x000000000b0b7223 */ /* 0x000fe2000000001a */
[----:B------:R-:W-:-:S02]  /*0560*/  FMUL R26, R8, R23 ;  /* 0x00000017081a7220 */ /* 0x000fc40000400000 */
[C---:B------:R-:W-:Y:S01]  /*0570*/  FFMA R13, R8.reuse, R5, R25 ;  /* 0x00000005080d7223 */ /* 0x040fe20000000019 */
[----:B------:R-:W-:Y:S01]  /*0580*/  FMUL.M4 R8, R8, R21 ;  /* 0x0000001508087220 */ /* 0x000fe20000600000 */
[----:B------:R-:W-:Y:S01]  /*0590*/  FFMA R21, R21, R0, R26 ;  /* 0x0000000015157223 */ /* 0x000fe2000000001a */
[----:B------:R-:W-:Y:S01]  /*05a0*/  FMUL R26, R6, R23 ;  /* 0x00000017061a7220 */ /* 0x000fe20000400000 */
[----:B0-----:R-:W-:-:S04]  /*05b0*/  IMAD.WIDE R2, R27, 0x4, R2 ;  /* 0x000000041b027825 */ /* 0x001fc800078e0202 */
[----:B------:R-:W-:Y:S01]  /*05c0*/  FMUL.M4 R6, R6, R5 ;  /* 0x0000000506067220 */ /* 0x000fe20000600000 */
[----:B------:R-:W-:Y:S01]  /*05d0*/  FFMA R5, R5, R0, R26 ;  /* 0x0000000005057223 */ /* 0x000fe2000000001a */
[----:B------:R-:W2:Y:S04]  /*05e0*/  LDG.E R29, desc[UR4][R2.64] ;  /* 0x00000004021d7981 */ /* 0x000ea8000c1e1900 */
[----:B------:R-:W3:Y:S04]  /*05f0*/  LDG.E R26, desc[UR4][R2.64+0x4] ;  /* 0x00000404021a7981 */ /* 0x000ee8000c1e1900 */
[----:B------:R-:W4:Y:S04]  /*0600*/  LDG.E R27, desc[UR4][R2.64+0x8] ;  /* 0x00000804021b7981 */ /* 0x000f28000c1e1900 */
[----:B------:R-:W5:Y:S04]  /*0610*/  LDG.E R25, desc[UR4][R2.64+0xc] ;  /* 0x00000c0402197981 */ /* 0x000f68000c1e1900 */
[----:B------:R-:W5:Y:S01]  /*0620*/  LDG.E R28, desc[UR4][R2.64+0x10] ;  /* 0x00001004021c7981 */ /* 0x000f62000c1e1900 */
[----:B------:R-:W-:-:S03]  /*0630*/  FMUL R0, R0, R23 ;  /* 0x0000001700007220 */ /* 0x000fc60000400000 */
[----:B------:R-:W5:Y:S01]  /*0640*/  LDG.E R23, desc[UR4][R2.64+0x1c] ;  /* 0x00001c0402177981 */ /* 0x000f62000c1e1900 */
[----:B--2---:R-:W-:-:S03]  /*0650*/  FFMA R29, R10, UR6, R29 ;  /* 0x000000060a1d7c23 */ /* 0x004fc6000800001d */
[----:B------:R-:W2:Y:S01]  /*0660*/  LDG.E R10, desc[UR4][R2.64+0x18] ;  /* 0x00001804020a7981 */ /* 0x000ea2000c1e1900 */
[----:B---3--:R-:W-:-:S03]  /*0670*/  FFMA R12, R12, UR6, R26 ;  /* 0x000000060c0c7c23 */ /* 0x008fc6000800001a */
[----:B------:R-:W3:Y:S01]  /*0680*/  LDG.E R26, desc[UR4][R2.64+0x14] ;  /* 0x00001404021a7981 */ /* 0x000ee2000c1e1900 */
[----:B----4-:R-:W-:-:S03]  /*0690*/  FFMA R27, R4, UR6, R27 ;  /* 0x00000006041b7c23 */ /* 0x010fc6000800001b */
[----:B------:R0:W-:Y:S04]  /*06a0*/  STG.E desc[UR4][R2.64+0x4], R12 ;  /* 0x0000040c02007986 */ /* 0x0001e8000c101904 */
[----:B------:R-:W4:Y:S04]  /*06b0*/  LDG.E R4, desc[UR4][R2.64+0x20] ;  /* 0x0000200402047981 */ /* 0x000f28000c1e1900 */
[----:B0-----:R-:W4:Y:S01]  /*06c0*/  LDG.E R12, desc[UR4][R2.64+0x24] ;  /* 0x00002404020c7981 */ /* 0x001f22000c1e1900 */
[----:B------:R-:W-:-:S03]  /*06d0*/  FADD R14, R14, R14 ;  /* 0x0000000e0e0e7221 */ /* 0x000fc60000000000 */
[----:B------:R5:W-:Y:S01]  /*06e0*/  STG.E desc[UR4][R2.64+0x8], R27 ;  /* 0x0000081b02007986 */ /* 0x000be2000c101904 */
[----:B------:R-:W-:Y:S01]  /*06f0*/  FADD R7, R7, R7 ;  /* 0x0000000707077221 */ /* 0x000fe20000000000 */
[----:B------:R-:W-:Y:S02]  /*0700*/  FADD R17, R17, R17 ;  /* 0x0000001111117221 */ /* 0x000fe40000000000 */
[----:B------:R0:W-:Y:S01]  /*0710*/  STG.E desc[UR4][R2.64], R29 ;  /* 0x0000001d02007986 */ /* 0x0001e2000c101904 */
[----:B-----5:R-:W-:Y:S01]  /*0720*/  FFMA R27, R14, UR6, R25 ;  /* 0x000000060e1b7c23 */ /* 0x020fe20008000019 */
[----:B------:R-:W-:Y:S02]  /*0730*/  FADD R25, R22, R22 ;  /* 0x0000001616197221 */ /* 0x000fe40000000000 */
[----:B------:R-:W5:Y:S02]  /*0740*/  LDG.E R14, desc[UR4][R2.64+0x30] ;  /* 0x00003004020e7981 */ /* 0x000f64000c1e1900 */
[----:B0-----:R-:W-:-:S02]  /*0750*/  FFMA R29, R25, UR6, R28 ;  /* 0x00000006191d7c23 */ /* 0x001fc4000800001c */
[----:B------:R0:W-:Y:S04]  /*0760*/  STG.E desc[UR4][R2.64+0xc], R27 ;  /* 0x00000c1b02007986 */ /* 0x0001e8000c101904 */
[----:B------:R-:W5:Y:S01]  /*0770*/  LDG.E R25, desc[UR4][R2.64+0x2c] ;  /* 0x00002c0402197981 */ /* 0x000f62000c1e1900 */
[----:B------:R-:W-:-:S03]  /*0780*/  FFMA R28, R20, UR6, R23 ;  /* 0x00000006141c7c23 */ /* 0x000fc60008000017 */
[----:B------:R4:W-:Y:S01]  /*0790*/  STG.E desc[UR4][R2.64+0x10], R29 ;  /* 0x0000101d02007986 */ /* 0x0009e2000c101904 */
[----:B0-----:R-:W-:-:S03]  /*07a0*/  FADD R27, R24, R24 ;  /* 0x00000018181b7221 */ /* 0x001fc60000000000 */
[----:B------:R-:W5:Y:S04]  /*07b0*/  LDG.E R23, desc[UR4][R2.64+0x3c] ;  /* 0x00003c0402177981 */ /* 0x000f68000c1e1900 */
[----:B------:R-:W5:Y:S01]  /*07c0*/  LDG.E R20, desc[UR4][R2.64+0x40] ;  /* 0x0000400402147981 */ /* 0x000f62000c1e1900 */
[----:B--2---:R-:W-:-:S03]  /*07d0*/  FFMA R22, R19, UR6, R10 ;  /* 0x0000000613167c23 */ /* 0x004fc6000800000a */
[----:B------:R-:W2:Y:S01]  /*07e0*/  LDG.E R10, desc[UR4][R2.64+0x38] ;  /* 0x00003804020a7981 */ /* 0x000ea2000c1e1900 */
[----:B---3--:R-:W-:-:S03]  /*07f0*/  FFMA R26, R7, UR6, R26 ;  /* 0x00000006071a7c23 */ /* 0x008fc6000800001a */
[----:B------:R-:W3:Y:S04]  /*0800*/  LDG.E R7, desc[UR4][R2.64+0x28] ;  /* 0x0000280402077981 */ /* 0x000ee8000c1e1900 */
[----:B------:R-:W3:Y:S01]  /*0810*/  LDG.E R19, desc[UR4][R2.64+0x34] ;  /* 0x0000340402137981 */ /* 0x000ee2000c1e1900 */
[----:B----4-:R-:W-:-:S03]  /*0820*/  FFMA R29, R17, UR6, R4 ;  /* 0x00000006111d7c23 */ /* 0x010fc60008000004 */
[----:B------:R-:W4:Y:S04]  /*0830*/  LDG.E R4, desc[UR4][R2.64+0x44] ;  /* 0x0000440402047981 */ /* 0x000f28000c1e1900 */
[----:B------:R-:W4:Y:S01]  /*0840*/  LDG.E R17, desc[UR4][R2.64+0x50] ;  /* 0x0000500402117981 */ /* 0x000f22000c1e1900 */
[----:B------:R-:W-:-:S03]  /*0850*/  FFMA R24, R27, UR6, R12 ;  /* 0x000000061b187c23 */ /* 0x000fc6000800000c */
[----:B------:R-:W4:Y:S04]  /*0860*/  LDG.E R27, desc[UR4][R2.64+0x48] ;  /* 0x00004804021b7981 */ /* 0x000f28000c1e1900 */
[----:B------:R-:W4:Y:S01]  /*0870*/  LDG.E R12, desc[UR4][R2.64+0x4c] ;  /* 0x00004c04020c7981 */ /* 0x000f22000c1e1900 */
[----:B------:R-:W-:-:S03]  /*0880*/  FADD R5, R5, R5 ;  /* 0x0000000505057221 */ /* 0x000fc60000000000 */
[----:B------:R0:W-:Y:S01]  /*0890*/  STG.E desc[UR4][R2.64+0x18], R22 ;  /* 0x0000181602007986 */ /* 0x0001e2000c101904 */
[----:B------:R-:W-:Y:S01]  /*08a0*/  FADD R11, R11, R11 ;  /* 0x0000000b0b0b7221 */ /* 0x000fe20000000000 */
[----:B------:R-:W-:Y:S01]  /*08b0*/  FMUL R15, R15, 4 ;  /* 0x408000000f0f7820 */ /* 0x000fe20000400000 */
[----:B------:R-:W-:Y:S01]  /*08c0*/  FMUL R13, R13, 4 ;  /* 0x408000000d0d7820 */ /* 0x000fe20000400000 */
[----:B0-----:R-:W-:Y:S01]  /*08d0*/  FADD R22, R9, R9 ;  /* 0x0000000909167221 */ /* 0x001fe20000000000 */
[----:B-----5:R-:W-:Y:S01]  /*08e0*/  FFMA R25, R0, UR6, R25 ;  /* 0x0000000600197c23 */ /* 0x020fe20008000019 */
[----:B------:R-:W-:Y:S01]  /*08f0*/  FADD R0, R21, R21 ;  /* 0x0000001515007221 */ /* 0x000fe20000000000 */
[----:B------:R-:W-:Y:S01]  /*0900*/  FFMA R11, R11, UR6, R14 ;  /* 0x000000060b0b7c23 */ /* 0x000fe2000800000e */
[----:B------:R-:W-:Y:S01]  /*0910*/  STG.E desc[UR4][R2.64+0x14], R26 ;  /* 0x0000141a02007986 */ /* 0x000fe2000c101904 */
[----:B------:R-:W-:-:S03]  /*0920*/  FFMA R23, R18, UR6, R23 ;  /* 0x0000000612177c23 */ /* 0x000fc60008000017 */
[----:B------:R-:W-:Y:S04]  /*0930*/  STG.E desc[UR4][R2.64+0x1c], R28 ;  /* 0x00001c1c02007986 */ /* 0x000fe8000c101904 */
[----:B------:R-:W-:Y:S04]  /*0940*/  STG.E desc[UR4][R2.64+0x20], R29 ;  /* 0x0000201d02007986 */ /* 0x000fe8000c101904 */
[----:B------:R-:W-:Y:S04]  /*0950*/  STG.E desc[UR4][R2.64+0x24], R24 ;  /* 0x0000241802007986 */ /* 0x000fe8000c101904 */
[----:B------:R-:W-:Y:S04]  /*0960*/  STG.E desc[UR4][R2.64+0x2c], R25 ;  /* 0x00002c1902007986 */ /* 0x000fe8000c101904 */
[----:B------:R-:W-:Y:S04]  /*0970*/  STG.E desc[UR4][R2.64+0x30], R11 ;  /* 0x0000300b02007986 */ /* 0x000fe8000c101904 */
[----:B------:R-:W-:Y:S01]  /*0980*/  STG.E desc[UR4][R2.64+0x3c], R23 ;  /* 0x00003c1702007986 */ /* 0x000fe2000c101904 */
[----:B--2---:R-:W-:Y:S01]  /*0990*/  FFMA R9, R5, UR6, R10 ;  /* 0x0000000605097c23 */ /* 0x004fe2000800000a */
[----:B------:R-:W-:Y:S01]  /*09a0*/  FMUL R5, R16, 4 ;  /* 0x4080000010057820 */ /* 0x000fe20000400000 */
[----:B---3--:R-:W-:-:S03]  /*09b0*/  FFMA R7, R22, UR6, R7 ;  /* 0x0000000616077c23 */ /* 0x008fc60008000007 */
[----:B------:R-:W-:Y:S01]  /*09c0*/  FFMA R5, R5, UR6, R20 ;  /* 0x0000000605057c23 */ /* 0x000fe20008000014 */
[----:B------:R-:W-:Y:S01]  /*09d0*/  FFMA R19, R0, UR6, R19 ;  /* 0x0000000600137c23 */ /* 0x000fe20008000013 */
[----:B----4-:R-:W-:Y:S01]  /*09e0*/  FFMA R15, R15, UR6, R4 ;  /* 0x000000060f0f7c23 */ /* 0x010fe20008000004 */
[----:B------:R-:W-:Y:S01]  /*09f0*/  FFMA R17, R6, UR6, R17 ;  /* 0x0000000606117c23 */ /* 0x000fe20008000011 */
[----:B------:R-:W-:Y:S01]  /*0a00*/  FFMA R27, R8, UR6, R27 ;  /* 0x00000006081b7c23 */ /* 0x000fe2000800001b */
[----:B------:R-:W-:Y:S01]  /*0a10*/  FFMA R13, R13, UR6, R12 ;  /* 0x000000060d0d7c23 */ /* 0x000fe2000800000c */
[----:B------:R-:W-:Y:S04]  /*0a20*/  STG.E desc[UR4][R2.64+0x28], R7 ;  /* 0x0000280702007986 */ /* 0x000fe8000c101904 */
[----:B------:R-:W-:Y:S04]  /*0a30*/  STG.E desc[UR4][R2.64+0x34], R19 ;  /* 0x0000341302007986 */ /* 0x000fe8000c101904 */
[----:B------:R-:W-:Y:S04]  /*0a40*/  STG.E desc[UR4][R2.64+0x38], R9 ;  /* 0x0000380902007986 */ /* 0x000fe8000c101904 */
[----:B------:R-:W-:Y:S04]  /*0a50*/  STG.E desc[UR4][R2.64+0x40], R5 ;  /* 0x0000400502007986 */ /* 0x000fe8000c101904 */
[----:B------:R-:W-:Y:S04]  /*0a60*/  STG.E desc[UR4][R2.64+0x44], R15 ;  /* 0x0000440f02007986 */ /* 0x000fe8000c101904 */
[----:B------:R-:W-:Y:S04]  /*0a70*/  STG.E desc[UR4][R2.64+0x48], R27 ;  /* 0x0000481b02007986 */ /* 0x000fe8000c101904 */
[----:B------:R-:W-:Y:S04]  /*0a80*/  STG.E desc[UR4][R2.64+0x4c], R13 ;  /* 0x00004c0d02007986 */ /* 0x000fe8000c101904 */
[----:B------:R-:W-:Y:S01]  /*0a90*/  STG.E desc[UR4][R2.64+0x50], R17 ;  /* 0x0000501102007986 */ /* 0x000fe2000c101904 */
[----:B------:R-:W-:Y:S05]  /*0aa0*/  EXIT ;  /* 0x000000000000794d */ /* 0x000fea0003800000 */
.L_x_0:
[----:B------:R-:W-:-:S00]  /*0ab0*/  BRA `(.L_x_0) ;  /* 0xfffffffc00fc7947 */ /* 0x000fc0000383ffff */
[----:B------:R-:W-:-:S00]  /*0ac0*/  NOP ;  /* 0x0000000000007918 */ /* 0x000fc00000000000 */
        /* <DEDUP_REMOVED lines=11> */
.L_x_1:


//--------------------- .nv.shared.reserved.0     --------------------------
	.section	.nv.shared.reserved.0,"aw",@nobits
	.weak		__nv_reservedSMEM_offset_0_alias
	.size		__nv_reservedSMEM_offset_0_alias, 0, 64
	.other		__nv_reservedSMEM_offset_0_alias,@"STO_CUDA_RESERVED_SHARED STV_DEFAULT"
__nv_reservedSMEM_offset_0_alias:
	.zero		0
	.zero		64


//--------------------- .nv.constant0._Z18compute_ani_kernelPfS_S_S_S_S_S_S_S_S_S_S_S_if --------------------------
	.section	.nv.constant0._Z18compute_ani_kernelPfS_S_S_S_S_S_S_S_S_S_S_S_if,"a",@progbits
	.sectionflags	@""
	.align	4
.nv.constant0._Z18compute_ani_kernelPfS_S_S_S_S_S_S_S_S_S_S_S_if:
	.zero		1008


//--------------------- SYMBOLS --------------------------

	.type		.nv.reservedSmem.offset0,@object
	.size		.nv.reservedSmem.offset0,0x4
